//
// Generated by NVIDIA NVVM Compiler
//
// Compiler Build ID: CL-36424714
// Cuda compilation tools, release 13.0, V13.0.88
// Based on NVVM 20.0.0
//

.version 9.0
.target sm_100
.address_size 64

	// .globl	_Z16simulate_dipolesPdS_S_S_

.visible .entry _Z16simulate_dipolesPdS_S_S_(
	.param .u64 .ptr .align 1 _Z16simulate_dipolesPdS_S_S__param_0,
	.param .u64 .ptr .align 1 _Z16simulate_dipolesPdS_S_S__param_1,
	.param .u64 .ptr .align 1 _Z16simulate_dipolesPdS_S_S__param_2,
	.param .u64 .ptr .align 1 _Z16simulate_dipolesPdS_S_S__param_3
)
{
	.reg .pred 	%p<3>;
	.reg .b32 	%r<6>;

	mov.u32 	%r3, %ctaid.x;
	setp.gt.u32 	%p1, %r3, 639;
	@%p1 bra 	$L__BB0_3;
	mov.b32 	%r5, 0;
$L__BB0_2:
	add.s32 	%r5, %r5, 4;
	setp.ne.s32 	%p2, %r5, 640;
	@%p2 bra 	$L__BB0_2;
$L__BB0_3:
	ret;

}


// ===== COMPILED SASS (sm_100) =====

	.target	sm_100

	.elftype	@"ET_EXEC"


//--------------------- .note.nv.tkinfo           --------------------------
	.section	.note.nv.tkinfo,"",@"SHT_NOTE"
	.sectionflags	@"SHF_NOTE_NV_TKINFO"
	.tkinfo
        /*0018*/ 	.word	0x00000002
        /*0030*/ 	.string	""
        /*0030*/ 	.string	"ptxas"
        /*0030*/ 	.string	"Cuda compilation tools, release 13.0, V13.0.88"
        /*0030*/ 	.string	"Build cuda_13.0.r13.0/compiler.36424714_0"
        /*0030*/ 	.string	"-arch sm_100 -m 64 "



//--------------------- .note.nv.cuinfo           --------------------------
	.section	.note.nv.cuinfo,"",@"SHT_NOTE"
	.sectionflags	@"SHF_NOTE_NV_CUINFO"
        /*0018*/ 	.short	0x0002
        /*001a*/ 	.short	0x0064
        /*001c*/ 	.short	0x0082
	.zero		2


//--------------------- .nv.info                  --------------------------
	.section	.nv.info,"",@"SHT_CUDA_INFO"
	.align	4


	//----- nvinfo : EIATTR_REGCOUNT
	.align		4
        /*0000*/ 	.byte	0x04, 0x2f
        /*0002*/ 	.short	(.L_1 - .L_0)
	.align		4
.L_0:
        /*0004*/ 	.word	index@(_Z16simulate_dipolesPdS_S_S_)
        /*0008*/ 	.word	0x00000004


	//----- nvinfo : EIATTR_FRAME_SIZE
	.align		4
.L_1:
        /*000c*/ 	.byte	0x04, 0x11
        /*000e*/ 	.short	(.L_3 - .L_2)
	.align		4
.L_2:
        /*0010*/ 	.word	index@(_Z16simulate_dipolesPdS_S_S_)
        /*0014*/ 	.word	0x00000000


	//----- nvinfo : EIATTR_MIN_STACK_SIZE
	.align		4
.L_3:
        /*0018*/ 	.byte	0x04, 0x12
        /*001a*/ 	.short	(.L_5 - .L_4)
	.align		4
.L_4:
        /*001c*/ 	.word	index@(_Z16simulate_dipolesPdS_S_S_)
        /*0020*/ 	.word	0x00000000
.L_5:


//--------------------- .nv.compat                --------------------------
	.section	.nv.compat,"",@"SHT_CUDA_COMPAT_INFO"
	.align	4
        /*0000*/ 	.byte	0x02, 0x09, 0x00, 0x00, 0x02, 0x02, 0x01, 0x00, 0x02, 0x05, 0x05, 0x00, 0x03, 0x07, 0x01, 0x01
        /*0010*/ 	.byte	0x02, 0x03, 0x00, 0x00, 0x02, 0x06, 0x01, 0x00, 0x04, 0x0b, 0x08, 0x00, 0x09, 0x00, 0x00, 0x00
        /*0020*/ 	.byte	0x00, 0x00, 0x00, 0x00


//--------------------- .nv.info._Z16simulate_dipolesPdS_S_S_ --------------------------
	.section	.nv.info._Z16simulate_dipolesPdS_S_S_,"",@"SHT_CUDA_INFO"
	.sectionflags	@""
	.align	4


	//----- nvinfo : EIATTR_CUDA_API_VERSION
	.align		4
        /*0000*/ 	.byte	0x04, 0x37
        /*0002*/ 	.short	(.L_7 - .L_6)
.L_6:
        /*0004*/ 	.word	0x00000082


	//----- nvinfo : EIATTR_KPARAM_INFO
	.align		4
.L_7:
        /*0008*/ 	.byte	0x04, 0x17
        /*000a*/ 	.short	(.L_9 - .L_8)
.L_8:
        /*000c*/ 	.word	0x00000000
        /*0010*/ 	.short	0x0003
        /*0012*/ 	.short	0x0018
        /*0014*/ 	.byte	0x00, 0xf5, 0x21, 0x00


	//----- nvinfo : EIATTR_KPARAM_INFO
	.align		4
.L_9:
        /*0018*/ 	.byte	0x04, 0x17
        /*001a*/ 	.short	(.L_11 - .L_10)
.L_10:
        /*001c*/ 	.word	0x00000000
        /*0020*/ 	.short	0x0002
        /*0022*/ 	.short	0x0010
        /*0024*/ 	.byte	0x00, 0xf5, 0x21, 0x00


	//----- nvinfo : EIATTR_KPARAM_INFO
	.align		4
.L_11:
        /*0028*/ 	.byte	0x04, 0x17
        /*002a*/ 	.short	(.L_13 - .L_12)
.L_12:
        /*002c*/ 	.word	0x00000000
        /*0030*/ 	.short	0x0001
        /*0032*/ 	.short	0x0008
        /*0034*/ 	.byte	0x00, 0xf5, 0x21, 0x00


	//----- nvinfo : EIATTR_KPARAM_INFO
	.align		4
.L_13:
        /*0038*/ 	.byte	0x04, 0x17
        /*003a*/ 	.short	(.L_15 - .L_14)
.L_14:
        /*003c*/ 	.word	0x00000000
        /*0040*/ 	.short	0x0000
        /*0042*/ 	.short	0x0000
        /*0044*/ 	.byte	0x00, 0xf5, 0x21, 0x00


	//----- nvinfo : EIATTR_SPARSE_MMA_MASK
	.align		4
.L_15:
        /*0048*/ 	.byte	0x03, 0x50
        /*004a*/ 	.short	0x0000


	//----- nvinfo : EIATTR_MAXREG_COUNT
	.align		4
        /*004c*/ 	.byte	0x03, 0x1b
        /*004e*/ 	.short	0x00ff


	//----- nvinfo : EIATTR_MERCURY_ISA_VERSION
	.align		4
        /*0050*/ 	.byte	0x03, 0x5f
        /*0052*/ 	.short	0x0101


	//----- nvinfo : EIATTR_VRC_CTA_INIT_COUNT
	.align		4
        /*0054*/ 	.byte	0x02, 0x4a
	.zero		1
	.zero		1


	//----- nvinfo : EIATTR_EXIT_INSTR_OFFSETS
	.align		4
        /*0058*/ 	.byte	0x04, 0x1c
        /*005a*/ 	.short	(.L_17 - .L_16)


	//   ....[0]....
.L_16:
        /*005c*/ 	.word	0x00000030


	//   ....[1]....
        /*0060*/ 	.word	0x00000040


	//----- nvinfo : EIATTR_CBANK_PARAM_SIZE
	.align		4
.L_17:
        /*0064*/ 	.byte	0x03, 0x19
        /*0066*/ 	.short	0x0020


	//----- nvinfo : EIATTR_PARAM_CBANK
	.align		4
        /*0068*/ 	.byte	0x04, 0x0a
        /*006a*/ 	.short	(.L_19 - .L_18)
	.align		4
.L_18:
        /*006c*/ 	.word	index@(.nv.constant0._Z16simulate_dipolesPdS_S_S_)
        /*0070*/ 	.short	0x0380
        /*0072*/ 	.short	0x0020


	//----- nvinfo : EIATTR_SW_WAR
	.align		4
.L_19:
        /*0074*/ 	.byte	0x04, 0x36
        /*0076*/ 	.short	(.L_21 - .L_20)
.L_20:
        /*0078*/ 	.word	0x00000008
.L_21:


//--------------------- .nv.callgraph             --------------------------
	.section	.nv.callgraph,"",@"SHT_CUDA_CALLGRAPH"
	.align	4
	.sectionentsize	8
	.align		4
        /*0000*/ 	.word	0x00000000
	.align		4
        /*0004*/ 	.word	0xffffffff
	.align		4
        /*0008*/ 	.word	0x00000000
	.align		4
        /*000c*/ 	.word	0xfffffffe
	.align		4
        /*0010*/ 	.word	0x00000000
	.align		4
        /*0014*/ 	.word	0xfffffffd
	.align		4
        /*0018*/ 	.word	0x00000000
	.align		4
        /*001c*/ 	.word	0xfffffffc


//--------------------- .text._Z16simulate_dipolesPdS_S_S_ --------------------------
	.section	.text._Z16simulate_dipolesPdS_S_S_,"ax",@progbits
	.align	128
        .global         _Z16simulate_dipolesPdS_S_S_
        .type           _Z16simulate_dipolesPdS_S_S_,@function
        .size           _Z16simulate_dipolesPdS_S_S_,(.L_x_1 - _Z16simulate_dipolesPdS_S_S_)
        .other          _Z16simulate_dipolesPdS_S_S_,@"STO_CUDA_ENTRY STV_DEFAULT"
_Z16simulate_dipolesPdS_S_S_:
.text._Z16simulate_dipolesPdS_S_S_:
[----:B------:R-:W-:Y:S01]  /*0000*/  LDC R1, c[0x0][0x37c] ;  /* 0x0000df00ff017b82 */ /* 0x000fe20000000800 */
[----:B------:R-:W0:Y:S02]  /*0010*/  S2R R0, SR_CTAID.X ;  /* 0x0000000000007919 */ /* 0x000e240000002500 */
[----:B0-----:R-:W-:-:S13]  /*0020*/  ISETP.GT.U32.AND P0, PT, R0, 0x27f, PT ;  /* 0x0000027f0000780c */ /* 0x001fda0003f04070 */
[----:B------:R-:W-:Y:S05]  /*0030*/  @P0 EXIT ;  /* 0x000000000000094d */ /* 0x000fea0003800000 */
[----:B------:R-:W-:Y:S05]  /*0040*/  EXIT ;  /* 0x000000000000794d */ /* 0x000fea0003800000 */
.L_x_0:
[----:B------:R-:W-:-:S00]  /*0050*/  BRA `(.L_x_0) ;  /* 0xfffffffc00fc7947 */ /* 0x000fc0000383ffff */
[----:B------:R-:W-:-:S00]  /*0060*/  NOP ;  /* 0x0000000000007918 */ /* 0x000fc00000000000 */
        /* <DEDUP_REMOVED lines=9> */
.L_x_1:


//--------------------- .nv.shared.reserved.0     --------------------------
	.section	.nv.shared.reserved.0,"aw",@nobits
	.weak		__nv_reservedSMEM_offset_0_alias
	.size		__nv_reservedSMEM_offset_0_alias, 0, 64
	.other		__nv_reservedSMEM_offset_0_alias,@"STO_CUDA_RESERVED_SHARED STV_DEFAULT"
__nv_reservedSMEM_offset_0_alias:
	.zero		0
	.zero		64


//--------------------- .nv.constant0._Z16simulate_dipolesPdS_S_S_ --------------------------
	.section	.nv.constant0._Z16simulate_dipolesPdS_S_S_,"a",@progbits
	.sectionflags	@""
	.align	4
.nv.constant0._Z16simulate_dipolesPdS_S_S_:
	.zero		928


//--------------------- SYMBOLS --------------------------

	.type		.nv.reservedSmem.offset0,@object
	.size		.nv.reservedSmem.offset0,0x4
